	.headerflags	@"EF_CUDA_TEXMODE_UNIFIED EF_CUDA_64BIT_ADDRESS EF_CUDA_ACCELERATORS EF_CUDA_SM90 EF_CUDA_VIRTUAL_SM(EF_CUDA_SM90)"
	.elftype	@"ET_EXEC"


//--------------------- .nv.info                  --------------------------
	.section	.nv.info,"",@"SHT_CUDA_INFO"
	.align	4


	//----- nvinfo : EIATTR_REGCOUNT
	.align		4
        /*0000*/ 	.byte	0x04, 0x2f
        /*0002*/ 	.short	(.L_1 - .L_0)
	.align		4
.L_0:
        /*0004*/ 	.word	index@(triton_poi_fused__unsafe_index_native_group_norm_relu_14)
        /*0008*/ 	.word	0x00000020


	//----- nvinfo : EIATTR_MIN_STACK_SIZE
	.align		4
.L_1:
        /*000c*/ 	.byte	0x04, 0x12
        /*000e*/ 	.short	(.L_3 - .L_2)
	.align		4
.L_2:
        /*0010*/ 	.word	index@(triton_poi_fused__unsafe_index_native_group_norm_relu_14)
        /*0014*/ 	.word	0x00000000


	//----- nvinfo : EIATTR_FRAME_SIZE
	.align		4
.L_3:
        /*0018*/ 	.byte	0x04, 0x11
        /*001a*/ 	.short	(.L_5 - .L_4)
	.align		4
.L_4:
        /*001c*/ 	.word	index@(triton_poi_fused__unsafe_index_native_group_norm_relu_14)
        /*0020*/ 	.word	0x00000000


	//----- nvinfo : EIATTR_MIN_STACK_SIZE
	.align		4
.L_5:
        /*0024*/ 	.byte	0x04, 0x12
        /*0026*/ 	.short	(.L_7 - .L_6)
	.align		4
.L_6:
        /*0028*/ 	.word	index@(triton_poi_fused__unsafe_index_native_group_norm_relu_14)
        /*002c*/ 	.word	0x00000000
.L_7:


//--------------------- .nv.info.triton_poi_fused__unsafe_index_native_group_norm_relu_14 --------------------------
	.section	.nv.info.triton_poi_fused__unsafe_index_native_group_norm_relu_14,"",@"SHT_CUDA_INFO"
	.sectionflags	@""
	.align	4


	//----- nvinfo : EIATTR_CUDA_API_VERSION
	.align		4
        /*0000*/ 	.byte	0x04, 0x37
        /*0002*/ 	.short	(.L_9 - .L_8)
.L_8:
        /*0004*/ 	.word	0x0000007c


	//----- nvinfo : EIATTR_KPARAM_INFO
	.align		4
.L_9:
        /*0008*/ 	.byte	0x04, 0x17
        /*000a*/ 	.short	(.L_11 - .L_10)
.L_10:
        /*000c*/ 	.word	0x00000000
        /*0010*/ 	.short	0x0007
        /*0012*/ 	.short	0x0038
        /*0014*/ 	.byte	0x00, 0xf0, 0x11, 0x00


	//----- nvinfo : EIATTR_KPARAM_INFO
	.align		4
.L_11:
        /*0018*/ 	.byte	0x04, 0x17
        /*001a*/ 	.short	(.L_13 - .L_12)
.L_12:
        /*001c*/ 	.word	0x00000000
        /*0020*/ 	.short	0x0006
        /*0022*/ 	.short	0x0030
        /*0024*/ 	.byte	0x00, 0xf4, 0x21, 0x00


	//----- nvinfo : EIATTR_KPARAM_INFO
	.align		4
.L_13:
        /*0028*/ 	.byte	0x04, 0x17
        /*002a*/ 	.short	(.L_15 - .L_14)
.L_14:
        /*002c*/ 	.word	0x00000000
        /*0030*/ 	.short	0x0005
        /*0032*/ 	.short	0x0028
        /*0034*/ 	.byte	0x00, 0xf4, 0x21, 0x00


	//----- nvinfo : EIATTR_KPARAM_INFO
	.align		4
.L_15:
        /*0038*/ 	.byte	0x04, 0x17
        /*003a*/ 	.short	(.L_17 - .L_16)
.L_16:
        /*003c*/ 	.word	0x00000000
        /*0040*/ 	.short	0x0004
        /*0042*/ 	.short	0x0020
        /*0044*/ 	.byte	0x00, 0xf4, 0x21, 0x00


	//----- nvinfo : EIATTR_KPARAM_INFO
	.align		4
.L_17:
        /*0048*/ 	.byte	0x04, 0x17
        /*004a*/ 	.short	(.L_19 - .L_18)
.L_18:
        /*004c*/ 	.word	0x00000000
        /*0050*/ 	.short	0x0003
        /*0052*/ 	.short	0x0018
        /*0054*/ 	.byte	0x00, 0xf4, 0x21, 0x00


	//----- nvinfo : EIATTR_KPARAM_INFO
	.align		4
.L_19:
        /*0058*/ 	.byte	0x04, 0x17
        /*005a*/ 	.short	(.L_21 - .L_20)
.L_20:
        /*005c*/ 	.word	0x00000000
        /*0060*/ 	.short	0x0002
        /*0062*/ 	.short	0x0010
        /*0064*/ 	.byte	0x00, 0xf4, 0x21, 0x00


	//----- nvinfo : EIATTR_KPARAM_INFO
	.align		4
.L_21:
        /*0068*/ 	.byte	0x04, 0x17
        /*006a*/ 	.short	(.L_23 - .L_22)
.L_22:
        /*006c*/ 	.word	0x00000000
        /*0070*/ 	.short	0x0001
        /*0072*/ 	.short	0x0008
        /*0074*/ 	.byte	0x00, 0xf4, 0x21, 0x00


	//----- nvinfo : EIATTR_KPARAM_INFO
	.align		4
.L_23:
        /*0078*/ 	.byte	0x04, 0x17
        /*007a*/ 	.short	(.L_25 - .L_24)
.L_24:
        /*007c*/ 	.word	0x00000000
        /*0080*/ 	.short	0x0000
        /*0082*/ 	.short	0x0000
        /*0084*/ 	.byte	0x00, 0xf4, 0x21, 0x00


	//----- nvinfo : EIATTR_SPARSE_MMA_MASK
	.align		4
.L_25:
        /*0088*/ 	.byte	0x03, 0x50
        /*008a*/ 	.short	0x0000


	//----- nvinfo : EIATTR_MAXREG_COUNT
	.align		4
        /*008c*/ 	.byte	0x03, 0x1b
        /*008e*/ 	.short	0x00ff


	//----- nvinfo : EIATTR_EXIT_INSTR_OFFSETS
	.align		4
        /*0090*/ 	.byte	0x04, 0x1c
        /*0092*/ 	.short	(.L_27 - .L_26)


	//   ....[0]....
.L_26:
        /*0094*/ 	.word	0x00000b10


	//----- nvinfo : EIATTR_REQNTID
	.align		4
.L_27:
        /*0098*/ 	.byte	0x04, 0x10
        /*009a*/ 	.short	(.L_29 - .L_28)
.L_28:
        /*009c*/ 	.word	0x00000080
        /*00a0*/ 	.word	0x00000001
        /*00a4*/ 	.word	0x00000001


	//----- nvinfo : EIATTR_CBANK_PARAM_SIZE
	.align		4
.L_29:
        /*00a8*/ 	.byte	0x03, 0x19
        /*00aa*/ 	.short	0x003c


	//----- nvinfo : EIATTR_PARAM_CBANK
	.align		4
        /*00ac*/ 	.byte	0x04, 0x0a
        /*00ae*/ 	.short	(.L_31 - .L_30)
	.align		4
.L_30:
        /*00b0*/ 	.word	index@(.nv.constant0.triton_poi_fused__unsafe_index_native_group_norm_relu_14)
        /*00b4*/ 	.short	0x0210
        /*00b6*/ 	.short	0x003c


	//----- nvinfo : EIATTR_SW_WAR
	.align		4
.L_31:
        /*00b8*/ 	.byte	0x04, 0x36
        /*00ba*/ 	.short	(.L_33 - .L_32)
.L_32:
        /*00bc*/ 	.word	0x00000008
.L_33:


//--------------------- .nv.callgraph             --------------------------
	.section	.nv.callgraph,"",@"SHT_CUDA_CALLGRAPH"
	.align	4
	.sectionentsize	8
	.align		4
        /*0000*/ 	.word	0x00000000
	.align		4
        /*0004*/ 	.word	0xffffffff
	.align		4
        /*0008*/ 	.word	0x00000000
	.align		4
        /*000c*/ 	.word	0xfffffffe
	.align		4
        /*0010*/ 	.word	0x00000000
	.align		4
        /*0014*/ 	.word	0xfffffffd
	.align		4
        /*0018*/ 	.word	0x00000000
	.align		4
        /*001c*/ 	.word	0xfffffffc


//--------------------- .text.triton_poi_fused__unsafe_index_native_group_norm_relu_14 --------------------------
	.section	.text.triton_poi_fused__unsafe_index_native_group_norm_relu_14,"ax",@progbits
	.align	128
        .global         triton_poi_fused__unsafe_index_native_group_norm_relu_14
        .type           triton_poi_fused__unsafe_index_native_group_norm_relu_14,@function
        .size           triton_poi_fused__unsafe_index_native_group_norm_relu_14,(.L_x_1 - triton_poi_fused__unsafe_index_native_group_norm_relu_14)
        .other          triton_poi_fused__unsafe_index_native_group_norm_relu_14,@"STO_CUDA_ENTRY STV_DEFAULT"
triton_poi_fused__unsafe_index_native_group_norm_relu_14:
.text.triton_poi_fused__unsafe_index_native_group_norm_relu_14:
[----:B------:R-:W-:Y:S01]  /*0000*/  LDC R1, c[0x0][0x28] ;  /* 0x00000a00ff017b82 */ /* 0x000fe20000000800 */
[----:B------:R-:W1:Y:S07]  /*0010*/  S2R R0, SR_TID.X ;  /* 0x0000000000007919 */ /* 0x000e6e0000002100 */
[----:B------:R-:W2:Y:S01]  /*0020*/  LDC.64 R8, c[0x0][0x210] ;  /* 0x00008400ff087b82 */ /* 0x000ea20000000a00 */
[----:B------:R-:W-:Y:S01]  /*0030*/  ULDC.64 UR4, c[0x0][0x208] ;  /* 0x0000820000047ab9 */ /* 0x000fe20000000a00 */
[----:B------:R-:W-:Y:S01]  /*0040*/  ULDC.64 UR6, c[0x0][0x218] ;  /* 0x0000860000067ab9 */ /* 0x000fe20000000a00 */
[----:B------:R-:W3:Y:S01]  /*0050*/  S2R R5, SR_CTAID.X ;  /* 0x0000000000057919 */ /* 0x000ee20000002500 */
[----:B-1----:R-:W-:-:S05]  /*0060*/  IMAD.SHL.U32 R0, R0, 0x4, RZ ;  /* 0x0000000400007824 */ /* 0x002fca00078e00ff */
[----:B------:R-:W-:-:S05]  /*0070*/  LOP3.LUT R0, R0, 0x1fc, RZ, 0xc0, !PT ;  /* 0x000001fc00007812 */ /* 0x000fca00078ec0ff */
[----:B---3--:R-:W-:Y:S01]  /*0080*/  IMAD R3, R5, 0x400, R0 ;  /* 0x0000040005037824 */ /* 0x008fe200078e0200 */
[----:B------:R-:W-:-:S03]  /*0090*/  SHF.R.S32.HI R0, RZ, 0x15, R5 ;  /* 0x00000015ff007819 */ /* 0x000fc60000011405 */
[----:B------:R-:W-:Y:S01]  /*00a0*/  VIADD R5, R3, 0x200 ;  /* 0x0000020003057836 */ /* 0x000fe20000000000 */
[----:B------:R-:W-:Y:S02]  /*00b0*/  SGXT R0, R0, 0x1 ;  /* 0x000000010000781a */ /* 0x000fe40000000200 */
[----:B------:R-:W-:Y:S02]  /*00c0*/  SHF.R.S32.HI R2, RZ, 0x1f, R3 ;  /* 0x0000001fff027819 */ /* 0x000fe40000011403 */
[----:B------:R-:W-:Y:S02]  /*00d0*/  LEA.HI R6, R0, R5, RZ, 0x6 ;  /* 0x0000000500067211 */ /* 0x000fe400078f30ff */
[----:B------:R-:W-:Y:S02]  /*00e0*/  LEA.HI R2, R2, R3, RZ, 0x6 ;  /* 0x0000000302027211 */ /* 0x000fe400078f30ff */
[----:B------:R-:W-:Y:S02]  /*00f0*/  SHF.R.S32.HI R6, RZ, 0x6, R6 ;  /* 0x00000006ff067819 */ /* 0x000fe40000011406 */
[----:B------:R-:W-:-:S02]  /*0100*/  SHF.R.S32.HI R4, RZ, 0x6, R2 ;  /* 0x00000006ff047819 */ /* 0x000fc40000011402 */
[----:B------:R-:W-:Y:S02]  /*0110*/  LEA.HI R10, R6, R6, RZ, 0x6 ;  /* 0x00000006060a7211 */ /* 0x000fe400078f30ff */
[----:B------:R-:W-:Y:S02]  /*0120*/  LEA.HI R7, R4, R4, RZ, 0x6 ;  /* 0x0000000404077211 */ /* 0x000fe400078f30ff */
[----:B------:R-:W-:Y:S02]  /*0130*/  LOP3.LUT R11, R10, 0xffffffc0, RZ, 0xc0, !PT ;  /* 0xffffffc00a0b7812 */ /* 0x000fe400078ec0ff */
[----:B------:R-:W-:-:S03]  /*0140*/  LOP3.LUT R7, R7, 0xffffffc0, RZ, 0xc0, !PT ;  /* 0xffffffc007077812 */ /* 0x000fc600078ec0ff */
[----:B------:R-:W-:Y:S02]  /*0150*/  IMAD.IADD R11, R6, 0x1, -R11 ;  /* 0x00000001060b7824 */ /* 0x000fe400078e0a0b */
[----:B------:R-:W-:Y:S02]  /*0160*/  IMAD.IADD R7, R4, 0x1, -R7 ;  /* 0x0000000104077824 */ /* 0x000fe400078e0a07 */
[----:B--2---:R-:W-:Y:S01]  /*0170*/  IMAD.WIDE R16, R11, 0x8, R8 ;  /* 0x000000080b107825 */ /* 0x004fe200078e0208 */
[----:B------:R-:W-:-:S03]  /*0180*/  LOP3.LUT R2, R2, 0xffffffc0, RZ, 0xc0, !PT ;  /* 0xffffffc002027812 */ /* 0x000fc600078ec0ff */
[----:B------:R-:W-:Y:S02]  /*0190*/  IMAD.WIDE R6, R7, 0x8, R8 ;  /* 0x0000000807067825 */ /* 0x000fe400078e0208 */
[----:B------:R-:W2:Y:S02]  /*01a0*/  LDG.E.EL.64 R16, desc[UR4][R16.64] ;  /* 0x0000000410107981 */ /* 0x000ea4000c2e1b00 */
[----:B------:R-:W-:Y:S02]  /*01b0*/  IMAD.IADD R13, R3, 0x1, -R2 ;  /* 0x00000001030d7824 */ /* 0x000fe400078e0a02 */
[----:B------:R-:W3:Y:S02]  /*01c0*/  LDG.E.EL.64 R6, desc[UR4][R6.64] ;  /* 0x0000000406067981 */ /* 0x000ee4000c2e1b00 */
[----:B------:R-:W-:-:S06]  /*01d0*/  IMAD.WIDE R12, R13, 0x8, R8 ;  /* 0x000000080d0c7825 */ /* 0x000fcc00078e0208 */
[----:B------:R-:W4:Y:S01]  /*01e0*/  LDG.E.EL.128 R12, desc[UR4][R12.64] ;  /* 0x000000040c0c7981 */ /* 0x000f22000c2e1d00 */
[----:B------:R-:W-:-:S05]  /*01f0*/  VIADD R11, R3, 0x2 ;  /* 0x00000002030b7836 */ /* 0x000fca0000000000 */
[----:B------:R-:W-:-:S04]  /*0200*/  LEA.HI R2, R0, R11, RZ, 0x6 ;  /* 0x0000000b00027211 */ /* 0x000fc800078f30ff */
[----:B------:R-:W-:-:S05]  /*0210*/  LOP3.LUT R2, R2, 0xffffffc0, RZ, 0xc0, !PT ;  /* 0xffffffc002027812 */ /* 0x000fca00078ec0ff */
[----:B------:R-:W-:-:S04]  /*0220*/  IMAD.IADD R11, R11, 0x1, -R2 ;  /* 0x000000010b0b7824 */ /* 0x000fc800078e0a02 */
[----:B------:R-:W-:-:S06]  /*0230*/  IMAD.WIDE R8, R11, 0x8, R8 ;  /* 0x000000080b087825 */ /* 0x000fcc00078e0208 */
[----:B------:R-:W5:Y:S01]  /*0240*/  LDG.E.EL.128 R8, desc[UR4][R8.64] ;  /* 0x0000000408087981 */ /* 0x000f62000c2e1d00 */
[----:B--2---:R-:W-:-:S04]  /*0250*/  SHF.R.U32.HI R19, RZ, 0x1a, R17 ;  /* 0x0000001aff137819 */ /* 0x004fc80000011611 */
[----:B------:R-:W-:Y:S02]  /*0260*/  LOP3.LUT R19, R19, 0x20, RZ, 0xc0, !PT ;  /* 0x0000002013137812 */ /* 0x000fe400078ec0ff */
[----:B---3--:R-:W-:Y:S02]  /*0270*/  SHF.R.U32.HI R21, RZ, 0x1a, R7 ;  /* 0x0000001aff157819 */ /* 0x008fe40000011607 */
[----:B------:R-:W-:Y:S02]  /*0280*/  IADD3 R16, P1, R16, R19, RZ ;  /* 0x0000001310107210 */ /* 0x000fe40007f3e0ff */
[----:B------:R-:W-:-:S03]  /*0290*/  LOP3.LUT R21, R21, 0x20, RZ, 0xc0, !PT ;  /* 0x0000002015157812 */ /* 0x000fc600078ec0ff */
[----:B------:R-:W-:Y:S01]  /*02a0*/  IMAD.X R17, RZ, RZ, R17, P1 ;  /* 0x000000ffff117224 */ /* 0x000fe200008e0611 */
[----:B------:R-:W-:Y:S02]  /*02b0*/  IADD3 R2, P0, R6, R21, RZ ;  /* 0x0000001506027210 */ /* 0x000fe40007f1e0ff */
[----:B----4-:R-:W-:Y:S02]  /*02c0*/  LEA R19, P1, R14, UR6, 0x2 ;  /* 0x000000060e137c11 */ /* 0x010fe4000f8210ff */
[----:B------:R-:W-:Y:S02]  /*02d0*/  LEA.HI R6, R0, R3, RZ, 0xc ;  /* 0x0000000300067211 */ /* 0x000fe400078f60ff */
[----:B------:R-:W-:Y:S01]  /*02e0*/  SHF.R.U32.HI R22, RZ, 0x18, R13 ;  /* 0x00000018ff167819 */ /* 0x000fe2000001160d */
[----:B------:R-:W-:Y:S01]  /*02f0*/  IMAD.X R7, RZ, RZ, R7, P0 ;  /* 0x000000ffff077224 */ /* 0x000fe200000e0607 */
[----:B------:R-:W-:Y:S01]  /*0300*/  LEA.HI.X R24, R14, UR7, R15, 0x2, P1 ;  /* 0x000000070e187c11 */ /* 0x000fe200088f140f */
[----:B------:R-:W-:Y:S01]  /*0310*/  IMAD.SHL.U32 R14, R2, 0x80, RZ ;  /* 0x00000080020e7824 */ /* 0x000fe200078e00ff */
[----:B------:R-:W-:-:S02]  /*0320*/  LEA R23, P0, R12, UR6, 0x2 ;  /* 0x000000060c177c11 */ /* 0x000fc4000f8010ff */
[----:B------:R-:W-:Y:S02]  /*0330*/  SHF.R.U32.HI R18, RZ, 0x18, R15 ;  /* 0x00000018ff127819 */ /* 0x000fe4000001160f */
[----:B------:R-:W-:Y:S02]  /*0340*/  SHF.R.S32.HI R6, RZ, 0xc, R6 ;  /* 0x0000000cff067819 */ /* 0x000fe40000011406 */
[----:B------:R-:W-:Y:S02]  /*0350*/  LOP3.LUT R22, R22, 0x80, RZ, 0xc0, !PT ;  /* 0x0000008016167812 */ /* 0x000fe400078ec0ff */
[C---:B------:R-:W-:Y:S01]  /*0360*/  SHF.L.U64.HI R17, R16.reuse, 0x7, R17 ;  /* 0x0000000710117819 */ /* 0x040fe20000010211 */
[----:B------:R-:W-:Y:S01]  /*0370*/  IMAD.SHL.U32 R16, R16, 0x80, RZ ;  /* 0x0000008010107824 */ /* 0x000fe200078e00ff */
[----:B------:R-:W-:Y:S02]  /*0380*/  LEA.HI.X R12, R12, UR7, R13, 0x2, P0 ;  /* 0x000000070c0c7c11 */ /* 0x000fe400080f140d */
[----:B------:R-:W-:-:S02]  /*0390*/  SHF.L.U64.HI R15, R2, 0x7, R7 ;  /* 0x00000007020f7819 */ /* 0x000fc40000010207 */
[----:B------:R-:W-:Y:S02]  /*03a0*/  LEA.HI R4, R6, R6, RZ, 0x6 ;  /* 0x0000000606047211 */ /* 0x000fe400078f30ff */
[----:B------:R-:W-:Y:S02]  /*03b0*/  LOP3.LUT R18, R18, 0x80, RZ, 0xc0, !PT ;  /* 0x0000008012127812 */ /* 0x000fe400078ec0ff */
[----:B------:R-:W-:Y:S02]  /*03c0*/  IADD3 R26, P4, P5, R14, R23, R22 ;  /* 0x000000170e1a7210 */ /* 0x000fe40007d9e016 */
[----:B------:R-:W-:Y:S02]  /*03d0*/  LEA.HI R2, R0, R5, RZ, 0xc ;  /* 0x0000000500027211 */ /* 0x000fe400078f60ff */
[----:B------:R-:W-:Y:S02]  /*03e0*/  LOP3.LUT R7, R4, 0xffffffc0, RZ, 0xc0, !PT ;  /* 0xffffffc004077812 */ /* 0x000fe400078ec0ff */
[----:B------:R-:W-:-:S02]  /*03f0*/  IADD3 R20, P1, P2, R14, R19, R18 ;  /* 0x000000130e147210 */ /* 0x000fc40007a3e012 */
[----:B------:R-:W-:Y:S02]  /*0400*/  IADD3.X R27, R15, R12, RZ, P4, P5 ;  /* 0x0000000c0f1b7210 */ /* 0x000fe400027ea4ff */
[----:B------:R-:W-:Y:S02]  /*0410*/  IADD3 R18, P4, P5, R16, R19, R18 ;  /* 0x0000001310127210 */ /* 0x000fe40007d9e012 */
[----:B------:R-:W-:Y:S01]  /*0420*/  SHF.R.S32.HI R2, RZ, 0xc, R2 ;  /* 0x0000000cff027819 */ /* 0x000fe20000011402 */
[----:B------:R-:W-:Y:S01]  /*0430*/  IMAD.IADD R4, R6, 0x1, -R7 ;  /* 0x0000000106047824 */ /* 0x000fe200078e0a07 */
[----:B------:R-:W-:-:S03]  /*0440*/  IADD3.X R19, R17, R24, RZ, P4, P5 ;  /* 0x0000001811137210 */ /* 0x000fc600027ea4ff */
[----:B------:R-:W-:Y:S01]  /*0450*/  IMAD.SHL.U32 R7, R2, 0x400, RZ ;  /* 0x0000040002077824 */ /* 0x000fe200078e00ff */
[----:B------:R-:W-:-:S03]  /*0460*/  IADD3 R22, P3, P0, R16, R23, R22 ;  /* 0x0000001710167210 */ /* 0x000fc6000787e016 */
[----:B------:R-:W-:Y:S01]  /*0470*/  IMAD.WIDE R18, R7, 0x4, R18 ;  /* 0x0000000407127825 */ /* 0x000fe200078e0212 */
[----:B------:R-:W-:Y:S02]  /*0480*/  IADD3.X R21, R15, R24, RZ, P1, P2 ;  /* 0x000000180f157210 */ /* 0x000fe40000fe44ff */
[----:B-----5:R-:W-:Y:S01]  /*0490*/  SHF.R.U32.HI R25, RZ, 0x18, R9 ;  /* 0x00000018ff197819 */ /* 0x020fe20000011609 */
[----:B------:R-:W-:Y:S01]  /*04a0*/  IMAD.SHL.U32 R6, R6, 0x400, RZ ;  /* 0x0000040006067824 */ /* 0x000fe200078e00ff */
[----:B------:R-:W-:Y:S01]  /*04b0*/  IADD3.X R23, R17, R12, RZ, P3, P0 ;  /* 0x0000000c11177210 */ /* 0x000fe20001fe04ff */
[----:B------:R1:W2:Y:S01]  /*04c0*/  LDG.E.EL R24, desc[UR4][R18.64] ;  /* 0x0000000412187981 */ /* 0x0002a2000c2e1900 */
[----:B------:R-:W-:Y:S01]  /*04d0*/  SHF.R.U32.HI R29, RZ, 0x18, R11 ;  /* 0x00000018ff1d7819 */ /* 0x000fe2000001160b */
[----:B------:R-:W-:Y:S01]  /*04e0*/  IMAD.WIDE R20, R6, 0x4, R20 ;  /* 0x0000000406147825 */ /* 0x000fe200078e0214 */
[----:B-1----:R-:W-:-:S04]  /*04f0*/  LEA R18, P0, R8, UR6, 0x2 ;  /* 0x0000000608127c11 */ /* 0x002fc8000f8010ff */
[----:B------:R1:W3:Y:S01]  /*0500*/  LDG.E.EL R13, desc[UR4][R20.64] ;  /* 0x00000004140d7981 */ /* 0x0002e2000c2e1900 */
[----:B------:R-:W-:Y:S02]  /*0510*/  LOP3.LUT R19, R25, 0x80, RZ, 0xc0, !PT ;  /* 0x0000008019137812 */ /* 0x000fe400078ec0ff */
[----:B------:R-:W-:Y:S02]  /*0520*/  LEA R25, P1, R10, UR6, 0x2 ;  /* 0x000000060a197c11 */ /* 0x000fe4000f8210ff */
[----:B------:R-:W-:Y:S02]  /*0530*/  LEA.HI.X R28, R8, UR7, R9, 0x2, P0 ;  /* 0x00000007081c7c11 */ /* 0x000fe400080f1409 */
[----:B------:R-:W-:Y:S02]  /*0540*/  IADD3 R8, P4, P5, R14, R18, R19 ;  /* 0x000000120e087210 */ /* 0x000fe40007d9e013 */
[----:B------:R-:W-:Y:S02]  /*0550*/  LOP3.LUT R29, R29, 0x80, RZ, 0xc0, !PT ;  /* 0x000000801d1d7812 */ /* 0x000fe400078ec0ff */
[----:B-1----:R-:W-:-:S02]  /*0560*/  LEA.HI.X R20, R10, UR7, R11, 0x2, P1 ;  /* 0x000000070a147c11 */ /* 0x002fc400088f140b */
[----:B------:R-:W-:Y:S02]  /*0570*/  IADD3 R10, P1, P2, R16, R18, R19 ;  /* 0x00000012100a7210 */ /* 0x000fe40007a3e013 */
[-C--:B------:R-:W-:Y:S01]  /*0580*/  IADD3.X R9, R15, R28.reuse, RZ, P4, P5 ;  /* 0x0000001c0f097210 */ /* 0x080fe200027ea4ff */
[----:B------:R-:W1:Y:S01]  /*0590*/  LDC.64 R18, c[0x0][0x220] ;  /* 0x00008800ff127b82 */ /* 0x000e620000000a00 */
[-CC-:B------:R-:W-:Y:S02]  /*05a0*/  IADD3 R14, P3, P0, R14, R25.reuse, R29.reuse ;  /* 0x000000190e0e7210 */ /* 0x180fe4000787e01d */
[----:B------:R-:W-:Y:S02]  /*05b0*/  IADD3 R16, P4, P5, R16, R25, R29 ;  /* 0x0000001910107210 */ /* 0x000fe40007d9e01d */
[----:B------:R-:W-:Y:S02]  /*05c0*/  IADD3.X R11, R17, R28, RZ, P1, P2 ;  /* 0x0000001c110b7210 */ /* 0x000fe40000fe44ff */
[----:B------:R-:W-:-:S02]  /*05d0*/  IADD3.X R15, R15, R20, RZ, P3, P0 ;  /* 0x000000140f0f7210 */ /* 0x000fc40001fe04ff */
[----:B------:R-:W-:Y:S01]  /*05e0*/  IADD3.X R17, R17, R20, RZ, P4, P5 ;  /* 0x0000001411117210 */ /* 0x000fe200027ea4ff */
[C---:B------:R-:W-:Y:S01]  /*05f0*/  IMAD.WIDE R26, R6.reuse, 0x4, R26 ;  /* 0x00000004061a7825 */ /* 0x040fe200078e021a */
[----:B------:R-:W4:Y:S03]  /*0600*/  LDC.64 R20, c[0x0][0x228] ;  /* 0x00008a00ff147b82 */ /* 0x000f260000000a00 */
[----:B------:R-:W-:Y:S01]  /*0610*/  IMAD.WIDE R22, R7, 0x4, R22 ;  /* 0x0000000407167825 */ /* 0x000fe200078e0216 */
[----:B------:R5:W2:Y:S03]  /*0620*/  LDG.E.EL R12, desc[UR4][R26.64] ;  /* 0x000000041a0c7981 */ /* 0x000aa6000c2e1900 */
[C---:B------:R-:W-:Y:S02]  /*0630*/  IMAD.WIDE R8, R6.reuse, 0x4, R8 ;  /* 0x0000000406087825 */ /* 0x040fe400078e0208 */
[----:B------:R5:W2:Y:S02]  /*0640*/  LDG.E.EL R22, desc[UR4][R22.64] ;  /* 0x0000000416167981 */ /* 0x000aa4000c2e1900 */
[----:B------:R-:W-:-:S02]  /*0650*/  IMAD.WIDE R14, R6, 0x4, R14 ;  /* 0x00000004060e7825 */ /* 0x000fc400078e020e */
[----:B------:R5:W2:Y:S02]  /*0660*/  LDG.E.EL R8, desc[UR4][R8.64] ;  /* 0x0000000408087981 */ /* 0x000aa4000c2e1900 */
[----:B-----5:R-:W5:Y:S01]  /*0670*/  LDC.64 R26, c[0x0][0x238] ;  /* 0x00008e00ff1a7b82 */ /* 0x020f620000000a00 */
[----:B------:R-:W-:-:S04]  /*0680*/  IMAD.WIDE R10, R7, 0x4, R10 ;  /* 0x00000004070a7825 */ /* 0x000fc800078e020a */
[----:B------:R-:W-:Y:S01]  /*0690*/  IMAD.WIDE R16, R7, 0x4, R16 ;  /* 0x0000000407107825 */ /* 0x000fe200078e0210 */
[C---:B0-----:R-:W-:Y:S01]  /*06a0*/  LEA.HI R23, R0.reuse, R5, RZ, 0xe ;  /* 0x0000000500177211 */ /* 0x041fe200078f70ff */
[----:B------:R-:W2:Y:S01]  /*06b0*/  LDG.E.EL R10, desc[UR4][R10.64] ;  /* 0x000000040a0a7981 */ /* 0x000ea2000c2e1900 */
[----:B------:R-:W0:Y:S01]  /*06c0*/  LDC.64 R6, c[0x0][0x230] ;  /* 0x00008c00ff067b82 */ /* 0x000e220000000a00 */
[----:B------:R-:W-:Y:S02]  /*06d0*/  LEA.HI R5, R0, R3, RZ, 0xe ;  /* 0x0000000300057211 */ /* 0x000fe400078f70ff */
[----:B------:R-:W-:Y:S01]  /*06e0*/  SHF.R.S32.HI R23, RZ, 0xe, R23 ;  /* 0x0000000eff177819 */ /* 0x000fe20000011417 */
[----:B------:R4:W2:Y:S01]  /*06f0*/  LDG.E.EL R0, desc[UR4][R14.64] ;  /* 0x000000040e007981 */ /* 0x0008a2000c2e1900 */
[----:B------:R-:W-:Y:S02]  /*0700*/  SHF.R.S32.HI R5, RZ, 0xe, R5 ;  /* 0x0000000eff057819 */ /* 0x000fe40000011405 */
[----:B------:R-:W-:Y:S01]  /*0710*/  LEA.HI R9, R2, R2, RZ, 0x6 ;  /* 0x0000000202097211 */ /* 0x000fe200078f30ff */
[----:B------:R-:W2:Y:S02]  /*0720*/  LDG.E.EL R16, desc[UR4][R16.64] ;  /* 0x0000000410107981 */ /* 0x000ea4000c2e1900 */
[----:B-1----:R-:W-:-:S04]  /*0730*/  IMAD.WIDE R28, R5, 0x4, R18 ;  /* 0x00000004051c7825 */ /* 0x002fc800078e0212 */
[----:B------:R-:W-:Y:S02]  /*0740*/  IMAD.WIDE R18, R23, 0x4, R18 ;  /* 0x0000000417127825 */ /* 0x000fe400078e0212 */
[----:B------:R-:W2:Y:S02]  /*0750*/  LDG.E.EL R29, desc[UR4][R28.64] ;  /* 0x000000041c1d7981 */ /* 0x000ea4000c2e1900 */
[--C-:B----4-:R-:W-:Y:S01]  /*0760*/  IMAD.WIDE R14, R5, 0x4, R20.reuse ;  /* 0x00000004050e7825 */ /* 0x110fe200078e0214 */
[----:B------:R-:W-:Y:S01]  /*0770*/  LOP3.LUT R5, R9, 0xffffffc0, RZ, 0xc0, !PT ;  /* 0xffffffc009057812 */ /* 0x000fe200078ec0ff */
[----:B------:R0:W4:Y:S02]  /*0780*/  LDG.E.EL R25, desc[UR4][R18.64] ;  /* 0x0000000412197981 */ /* 0x000124000c2e1900 */
[----:B------:R-:W-:Y:S02]  /*0790*/  IMAD.WIDE R20, R23, 0x4, R20 ;  /* 0x0000000417147825 */ /* 0x000fe400078e0214 */
[----:B------:R1:W4:Y:S02]  /*07a0*/  LDG.E.EL R9, desc[UR4][R14.64] ;  /* 0x000000040e097981 */ /* 0x000324000c2e1900 */
[----:B------:R-:W-:-:S02]  /*07b0*/  IMAD.IADD R11, R2, 0x1, -R5 ;  /* 0x00000001020b7824 */ /* 0x000fc400078e0a05 */
[----:B------:R-:W4:Y:S01]  /*07c0*/  LDG.E.EL R20, desc[UR4][R20.64] ;  /* 0x0000000414147981 */ /* 0x000f22000c2e1900 */
[----:B0-----:R-:W-:-:S04]  /*07d0*/  IMAD.WIDE R18, R4, 0x4, R6 ;  /* 0x0000000404127825 */ /* 0x001fc800078e0206 */
[----:B-----5:R-:W-:Y:S01]  /*07e0*/  IMAD.WIDE R4, R4, 0x4, R26 ;  /* 0x0000000404047825 */ /* 0x020fe200078e021a */
[----:B------:R-:W5:Y:S01]  /*07f0*/  LDG.E.EL R2, desc[UR4][R18.64] ;  /* 0x0000000412027981 */ /* 0x000f62000c2e1900 */
[----:B-1----:R-:W0:Y:S02]  /*0800*/  LDC.64 R14, c[0x0][0x240] ;  /* 0x00009000ff0e7b82 */ /* 0x002e240000000a00 */
[C---:B------:R-:W-:Y:S02]  /*0810*/  IMAD.WIDE R6, R11.reuse, 0x4, R6 ;  /* 0x000000040b067825 */ /* 0x040fe400078e0206 */
[----:B------:R1:W5:Y:S02]  /*0820*/  LDG.E.EL R5, desc[UR4][R4.64] ;  /* 0x0000000404057981 */ /* 0x000364000c2e1900 */
[----:B------:R-:W-:Y:S02]  /*0830*/  IMAD.WIDE R26, R11, 0x4, R26 ;  /* 0x000000040b1a7825 */ /* 0x000fe400078e021a */
[----:B------:R-:W5:Y:S04]  /*0840*/  LDG.E.EL R6, desc[UR4][R6.64] ;  /* 0x0000000406067981 */ /* 0x000f68000c2e1900 */
[----:B------:R-:W5:Y:S01]  /*0850*/  LDG.E.EL R27, desc[UR4][R26.64] ;  /* 0x000000041a1b7981 */ /* 0x000f62000c2e1900 */
[----:B0-----:R-:W-:-:S04]  /*0860*/  IMAD.WIDE R14, R3, 0x4, R14 ;  /* 0x00000004030e7825 */ /* 0x001fc800078e020e */
[C---:B--2---:R-:W-:Y:S01]  /*0870*/  FADD R0, -R29.reuse, R0 ;  /* 0x000000001d007221 */ /* 0x044fe20000000100 */
[C---:B---3--:R-:W-:Y:S01]  /*0880*/  FADD R28, -R29.reuse, R13 ;  /* 0x0000000d1d1c7221 */ /* 0x048fe20000000100 */
[C---:B------:R-:W-:Y:S01]  /*0890*/  FADD R12, -R29.reuse, R12 ;  /* 0x0000000c1d0c7221 */ /* 0x040fe20000000100 */
[----:B------:R-:W-:Y:S01]  /*08a0*/  FADD R8, -R29, R8 ;  /* 0x000000081d087221 */ /* 0x000fe20000000100 */
[C---:B----4-:R-:W-:Y:S01]  /*08b0*/  FADD R17, -R25.reuse, R10 ;  /* 0x0000000a19117221 */ /* 0x050fe20000000100 */
[C---:B------:R-:W-:Y:S01]  /*08c0*/  FADD R11, -R25.reuse, R22 ;  /* 0x00000016190b7221 */ /* 0x040fe20000000100 */
[C---:B------:R-:W-:Y:S01]  /*08d0*/  FADD R13, -R25.reuse, R24 ;  /* 0x00000018190d7221 */ /* 0x040fe20000000100 */
[----:B------:R-:W-:Y:S01]  /*08e0*/  FADD R25, -R25, R16 ;  /* 0x0000001019197221 */ /* 0x000fe20000000100 */
[C---:B------:R-:W-:Y:S01]  /*08f0*/  FMUL R10, R9.reuse, R0 ;  /* 0x00000000090a7220 */ /* 0x040fe20000400000 */
[C---:B------:R-:W-:Y:S01]  /*0900*/  FMUL R16, R9.reuse, R8 ;  /* 0x0000000809107220 */ /* 0x040fe20000400000 */
[C---:B------:R-:W-:Y:S01]  /*0910*/  FMUL R28, R9.reuse, R28 ;  /* 0x0000001c091c7220 */ /* 0x040fe20000400000 */
[----:B------:R-:W-:Y:S01]  /*0920*/  FMUL R12, R9, R12 ;  /* 0x0000000c090c7220 */ /* 0x000fe20000400000 */
[C---:B------:R-:W-:Y:S01]  /*0930*/  FMUL R0, R20.reuse, R25 ;  /* 0x0000001914007220 */ /* 0x040fe20000400000 */
[C---:B-1----:R-:W-:Y:S01]  /*0940*/  FMUL R4, R20.reuse, R17 ;  /* 0x0000001114047220 */ /* 0x042fe20000400000 */
[C---:B------:R-:W-:Y:S01]  /*0950*/  FMUL R8, R20.reuse, R13 ;  /* 0x0000000d14087220 */ /* 0x040fe20000400000 */
[----:B------:R-:W-:Y:S01]  /*0960*/  FMUL R11, R20, R11 ;  /* 0x0000000b140b7220 */ /* 0x000fe20000400000 */
[C-C-:B-----5:R-:W-:Y:S01]  /*0970*/  FFMA R10, R2.reuse, R10, R5.reuse ;  /* 0x0000000a020a7223 */ /* 0x160fe20000000005 */
[C-C-:B------:R-:W-:Y:S01]  /*0980*/  FFMA R12, R2.reuse, R12, R5.reuse ;  /* 0x0000000c020c7223 */ /* 0x140fe20000000005 */
[C-C-:B------:R-:W-:Y:S01]  /*0990*/  FFMA R28, R2.reuse, R28, R5.reuse ;  /* 0x0000001c021c7223 */ /* 0x140fe20000000005 */
[----:B------:R-:W-:-:S02]  /*09a0*/  FFMA R16, R2, R16, R5 ;  /* 0x0000001002107223 */ /* 0x000fc40000000005 */
[----:B------:R-:W-:Y:S01]  /*09b0*/  FSETP.GEU.AND P6, PT, R10, RZ, PT ;  /* 0x000000ff0a00720b */ /* 0x000fe20003fce000 */
[C-C-:B------:R-:W-:Y:S01]  /*09c0*/  FFMA R11, R6.reuse, R11, R27.reuse ;  /* 0x0000000b060b7223 */ /* 0x140fe2000000001b */
[C-C-:B------:R-:W-:Y:S01]  /*09d0*/  FFMA R8, R6.reuse, R8, R27.reuse ;  /* 0x0000000806087223 */ /* 0x140fe2000000001b */
[C-C-:B------:R-:W-:Y:S01]  /*09e0*/  FFMA R2, R6.reuse, R4, R27.reuse ;  /* 0x0000000406027223 */ /* 0x140fe2000000001b */
[----:B------:R-:W-:Y:S01]  /*09f0*/  FFMA R0, R6, R0, R27 ;  /* 0x0000000006007223 */ /* 0x000fe2000000001b */
[----:B------:R-:W-:Y:S02]  /*0a00*/  FSETP.GEU.AND P0, PT, R16, RZ, PT ;  /* 0x000000ff1000720b */ /* 0x000fe40003f0e000 */
[----:B------:R-:W-:Y:S02]  /*0a10*/  SEL R7, R10, RZ, P6 ;  /* 0x000000ff0a077207 */ /* 0x000fe40003000000 */
[----:B------:R-:W-:Y:S02]  /*0a20*/  FSETP.GEU.AND P1, PT, R28, RZ, PT ;  /* 0x000000ff1c00720b */ /* 0x000fe40003f2e000 */
[----:B------:R-:W-:-:S02]  /*0a30*/  FSETP.GEU.AND P2, PT, R12, RZ, PT ;  /* 0x000000ff0c00720b */ /* 0x000fc40003f4e000 */
[----:B------:R-:W-:Y:S02]  /*0a40*/  FSETP.GEU.AND P3, PT, R0, RZ, PT ;  /* 0x000000ff0000720b */ /* 0x000fe40003f6e000 */
[----:B------:R-:W-:Y:S02]  /*0a50*/  FSETP.GEU.AND P4, PT, R2, RZ, PT ;  /* 0x000000ff0200720b */ /* 0x000fe40003f8e000 */
[----:B------:R-:W-:Y:S02]  /*0a60*/  FSETP.GEU.AND P5, PT, R8, RZ, PT ;  /* 0x000000ff0800720b */ /* 0x000fe40003fae000 */
[----:B------:R-:W-:Y:S02]  /*0a70*/  FSETP.GEU.AND P6, PT, R11, RZ, PT ;  /* 0x000000ff0b00720b */ /* 0x000fe40003fce000 */
[----:B------:R-:W-:Y:S02]  /*0a80*/  SEL R6, R16, RZ, P0 ;  /* 0x000000ff10067207 */ /* 0x000fe40000000000 */
[----:B------:R-:W-:-:S02]  /*0a90*/  SEL R5, R28, RZ, P1 ;  /* 0x000000ff1c057207 */ /* 0x000fc40000800000 */
[----:B------:R-:W-:Y:S02]  /*0aa0*/  SEL R4, R12, RZ, P2 ;  /* 0x000000ff0c047207 */ /* 0x000fe40001000000 */
[----:B------:R-:W-:Y:S02]  /*0ab0*/  SEL R19, R0, RZ, P3 ;  /* 0x000000ff00137207 */ /* 0x000fe40001800000 */
[----:B------:R-:W-:Y:S02]  /*0ac0*/  SEL R18, R2, RZ, P4 ;  /* 0x000000ff02127207 */ /* 0x000fe40002000000 */
[----:B------:R-:W-:Y:S02]  /*0ad0*/  SEL R17, R8, RZ, P5 ;  /* 0x000000ff08117207 */ /* 0x000fe40002800000 */
[----:B------:R-:W-:Y:S01]  /*0ae0*/  SEL R16, R11, RZ, P6 ;  /* 0x000000ff0b107207 */ /* 0x000fe20003000000 */
[----:B------:R-:W-:Y:S04]  /*0af0*/  STG.E.128 desc[UR4][R14.64], R4 ;  /* 0x000000040e007986 */ /* 0x000fe8000c101d04 */
[----:B------:R-:W-:Y:S01]  /*0b00*/  STG.E.128 desc[UR4][R14.64+0x800], R16 ;  /* 0x000800100e007986 */ /* 0x000fe2000c101d04 */
[----:B------:R-:W-:Y:S05]  /*0b10*/  EXIT ;  /* 0x000000000000794d */ /* 0x000fea0003800000 */
.L_x_0:
[----:B------:R-:W-:-:S00]  /*0b20*/  BRA `(.L_x_0) ;  /* 0xfffffffc00fc7947 */ /* 0x000fc0000383ffff */
[----:B------:R-:W-:-:S00]  /*0b30*/  NOP ;  /* 0x0000000000007918 */ /* 0x000fc00000000000 */
        /* <DEDUP_REMOVED lines=12> */
.L_x_1:


//--------------------- .nv.constant0.triton_poi_fused__unsafe_index_native_group_norm_relu_14 --------------------------
	.section	.nv.constant0.triton_poi_fused__unsafe_index_native_group_norm_relu_14,"a",@progbits
	.sectionflags	@""
	.align	4
.nv.constant0.triton_poi_fused__unsafe_index_native_group_norm_relu_14:
	.zero		588
